//
// Generated by NVIDIA NVVM Compiler
//
// Compiler Build ID: CL-36424714
// Cuda compilation tools, release 13.0, V13.0.88
// Based on NVVM 20.0.0
//

.version 9.0
.target sm_100
.address_size 64

	// .globl	_Z7kernel1Pfi

.visible .entry _Z7kernel1Pfi(
	.param .u64 .ptr .align 1 _Z7kernel1Pfi_param_0,
	.param .u32 _Z7kernel1Pfi_param_1
)
{
	.reg .pred 	%p<2>;
	.reg .b32 	%r<6>;
	.reg .b32 	%f<3>;
	.reg .b64 	%rd<5>;

	ld.param.u64 	%rd1, [_Z7kernel1Pfi_param_0];
	ld.param.u32 	%r2, [_Z7kernel1Pfi_param_1];
	mov.u32 	%r3, %ctaid.x;
	mov.u32 	%r4, %ntid.x;
	mov.u32 	%r5, %tid.x;
	mad.lo.s32 	%r1, %r3, %r4, %r5;
	setp.ge.s32 	%p1, %r1, %r2;
	@%p1 bra 	$L__BB0_2;
	cvta.to.global.u64 	%rd2, %rd1;
	mul.wide.s32 	%rd3, %r1, 4;
	add.s64 	%rd4, %rd2, %rd3;
	ld.global.f32 	%f1, [%rd4];
	add.f32 	%f2, %f1, %f1;
	st.global.f32 	[%rd4], %f2;
$L__BB0_2:
	ret;

}
	// .globl	_Z7kernel2Pfi
.visible .entry _Z7kernel2Pfi(
	.param .u64 .ptr .align 1 _Z7kernel2Pfi_param_0,
	.param .u32 _Z7kernel2Pfi_param_1
)
{
	.reg .pred 	%p<2>;
	.reg .b32 	%r<11>;
	.reg .b32 	%f<5>;
	.reg .b64 	%rd<5>;

	ld.param.u64 	%rd1, [_Z7kernel2Pfi_param_0];
	ld.param.u32 	%r2, [_Z7kernel2Pfi_param_1];
	mov.u32 	%r3, %ctaid.x;
	mov.u32 	%r4, %ntid.x;
	mov.u32 	%r5, %tid.x;
	mad.lo.s32 	%r1, %r3, %r4, %r5;
	shr.u32 	%r6, %r2, 31;
	add.s32 	%r7, %r2, %r6;
	shr.s32 	%r8, %r7, 1;
	add.s32 	%r9, %r8, -1;
	setp.ge.s32 	%p1, %r1, %r9;
	@%p1 bra 	$L__BB1_2;
	cvta.to.global.u64 	%rd2, %rd1;
	shl.b32 	%r10, %r1, 1;
	mul.wide.s32 	%rd3, %r10, 4;
	add.s64 	%rd4, %rd2, %rd3;
	ld.global.f32 	%f1, [%rd4];
	mul.f32 	%f2, %f1, 0f40400000;
	st.global.f32 	[%rd4], %f2;
	ld.global.f32 	%f3, [%rd4+4];
	mul.f32 	%f4, %f3, 0f40400000;
	st.global.f32 	[%rd4+4], %f4;
$L__BB1_2:
	ret;

}


// ===== COMPILED SASS (sm_100) =====

	.target	sm_100

	.elftype	@"ET_EXEC"


//--------------------- .note.nv.tkinfo           --------------------------
	.section	.note.nv.tkinfo,"",@"SHT_NOTE"
	.sectionflags	@"SHF_NOTE_NV_TKINFO"
	.tkinfo
        /*0018*/ 	.word	0x00000002
        /*0030*/ 	.string	""
        /*0030*/ 	.string	"ptxas"
        /*0030*/ 	.string	"Cuda compilation tools, release 13.0, V13.0.88"
        /*0030*/ 	.string	"Build cuda_13.0.r13.0/compiler.36424714_0"
        /*0030*/ 	.string	"-arch sm_100 -m 64 "



//--------------------- .note.nv.cuinfo           --------------------------
	.section	.note.nv.cuinfo,"",@"SHT_NOTE"
	.sectionflags	@"SHF_NOTE_NV_CUINFO"
        /*0018*/ 	.short	0x0002
        /*001a*/ 	.short	0x0064
        /*001c*/ 	.short	0x0082
	.zero		2


//--------------------- .nv.info                  --------------------------
	.section	.nv.info,"",@"SHT_CUDA_INFO"
	.align	4


	//----- nvinfo : EIATTR_REGCOUNT
	.align		4
        /*0000*/ 	.byte	0x04, 0x2f
        /*0002*/ 	.short	(.L_1 - .L_0)
	.align		4
.L_0:
        /*0004*/ 	.word	index@(_Z7kernel1Pfi)
        /*0008*/ 	.word	0x00000008


	//----- nvinfo : EIATTR_FRAME_SIZE
	.align		4
.L_1:
        /*000c*/ 	.byte	0x04, 0x11
        /*000e*/ 	.short	(.L_3 - .L_2)
	.align		4
.L_2:
        /*0010*/ 	.word	index@(_Z7kernel1Pfi)
        /*0014*/ 	.word	0x00000000


	//----- nvinfo : EIATTR_REGCOUNT
	.align		4
.L_3:
        /*0018*/ 	.byte	0x04, 0x2f
        /*001a*/ 	.short	(.L_5 - .L_4)
	.align		4
.L_4:
        /*001c*/ 	.word	index@(_Z7kernel2Pfi)
        /*0020*/ 	.word	0x0000000a


	//----- nvinfo : EIATTR_FRAME_SIZE
	.align		4
.L_5:
        /*0024*/ 	.byte	0x04, 0x11
        /*0026*/ 	.short	(.L_7 - .L_6)
	.align		4
.L_6:
        /*0028*/ 	.word	index@(_Z7kernel2Pfi)
        /*002c*/ 	.word	0x00000000


	//----- nvinfo : EIATTR_MIN_STACK_SIZE
	.align		4
.L_7:
        /*0030*/ 	.byte	0x04, 0x12
        /*0032*/ 	.short	(.L_9 - .L_8)
	.align		4
.L_8:
        /*0034*/ 	.word	index@(_Z7kernel2Pfi)
        /*0038*/ 	.word	0x00000000


	//----- nvinfo : EIATTR_MIN_STACK_SIZE
	.align		4
.L_9:
        /*003c*/ 	.byte	0x04, 0x12
        /*003e*/ 	.short	(.L_11 - .L_10)
	.align		4
.L_10:
        /*0040*/ 	.word	index@(_Z7kernel1Pfi)
        /*0044*/ 	.word	0x00000000
.L_11:


//--------------------- .nv.compat                --------------------------
	.section	.nv.compat,"",@"SHT_CUDA_COMPAT_INFO"
	.align	4
        /*0000*/ 	.byte	0x02, 0x09, 0x00, 0x00, 0x02, 0x02, 0x01, 0x00, 0x02, 0x05, 0x05, 0x00, 0x03, 0x07, 0x01, 0x01
        /*0010*/ 	.byte	0x02, 0x03, 0x00, 0x00, 0x02, 0x06, 0x01, 0x00, 0x04, 0x0b, 0x08, 0x00, 0x09, 0x00, 0x00, 0x00
        /*0020*/ 	.byte	0x00, 0x00, 0x00, 0x00


//--------------------- .nv.info._Z7kernel2Pfi    --------------------------
	.section	.nv.info._Z7kernel2Pfi,"",@"SHT_CUDA_INFO"
	.sectionflags	@""
	.align	4


	//----- nvinfo : EIATTR_CUDA_API_VERSION
	.align		4
        /*0000*/ 	.byte	0x04, 0x37
        /*0002*/ 	.short	(.L_13 - .L_12)
.L_12:
        /*0004*/ 	.word	0x00000082


	//----- nvinfo : EIATTR_KPARAM_INFO
	.align		4
.L_13:
        /*0008*/ 	.byte	0x04, 0x17
        /*000a*/ 	.short	(.L_15 - .L_14)
.L_14:
        /*000c*/ 	.word	0x00000000
        /*0010*/ 	.short	0x0001
        /*0012*/ 	.short	0x0008
        /*0014*/ 	.byte	0x00, 0xf0, 0x11, 0x00


	//----- nvinfo : EIATTR_KPARAM_INFO
	.align		4
.L_15:
        /*0018*/ 	.byte	0x04, 0x17
        /*001a*/ 	.short	(.L_17 - .L_16)
.L_16:
        /*001c*/ 	.word	0x00000000
        /*0020*/ 	.short	0x0000
        /*0022*/ 	.short	0x0000
        /*0024*/ 	.byte	0x00, 0xf5, 0x21, 0x00


	//----- nvinfo : EIATTR_SPARSE_MMA_MASK
	.align		4
.L_17:
        /*0028*/ 	.byte	0x03, 0x50
        /*002a*/ 	.short	0x0000


	//----- nvinfo : EIATTR_MAXREG_COUNT
	.align		4
        /*002c*/ 	.byte	0x03, 0x1b
        /*002e*/ 	.short	0x00ff


	//----- nvinfo : EIATTR_MERCURY_ISA_VERSION
	.align		4
        /*0030*/ 	.byte	0x03, 0x5f
        /*0032*/ 	.short	0x0101


	//----- nvinfo : EIATTR_VRC_CTA_INIT_COUNT
	.align		4
        /*0034*/ 	.byte	0x02, 0x4a
	.zero		1
	.zero		1


	//----- nvinfo : EIATTR_EXIT_INSTR_OFFSETS
	.align		4
        /*0038*/ 	.byte	0x04, 0x1c
        /*003a*/ 	.short	(.L_19 - .L_18)


	//   ....[0]....
.L_18:
        /*003c*/ 	.word	0x00000090


	//   ....[1]....
        /*0040*/ 	.word	0x00000140


	//----- nvinfo : EIATTR_CBANK_PARAM_SIZE
	.align		4
.L_19:
        /*0044*/ 	.byte	0x03, 0x19
        /*0046*/ 	.short	0x000c


	//----- nvinfo : EIATTR_PARAM_CBANK
	.align		4
        /*0048*/ 	.byte	0x04, 0x0a
        /*004a*/ 	.short	(.L_21 - .L_20)
	.align		4
.L_20:
        /*004c*/ 	.word	index@(.nv.constant0._Z7kernel2Pfi)
        /*0050*/ 	.short	0x0380
        /*0052*/ 	.short	0x000c


	//----- nvinfo : EIATTR_SW_WAR
	.align		4
.L_21:
        /*0054*/ 	.byte	0x04, 0x36
        /*0056*/ 	.short	(.L_23 - .L_22)
.L_22:
        /*0058*/ 	.word	0x00000008
.L_23:


//--------------------- .nv.info._Z7kernel1Pfi    --------------------------
	.section	.nv.info._Z7kernel1Pfi,"",@"SHT_CUDA_INFO"
	.sectionflags	@""
	.align	4


	//----- nvinfo : EIATTR_CUDA_API_VERSION
	.align		4
        /*0000*/ 	.byte	0x04, 0x37
        /*0002*/ 	.short	(.L_25 - .L_24)
.L_24:
        /*0004*/ 	.word	0x00000082


	//----- nvinfo : EIATTR_KPARAM_INFO
	.align		4
.L_25:
        /*0008*/ 	.byte	0x04, 0x17
        /*000a*/ 	.short	(.L_27 - .L_26)
.L_26:
        /*000c*/ 	.word	0x00000000
        /*0010*/ 	.short	0x0001
        /*0012*/ 	.short	0x0008
        /*0014*/ 	.byte	0x00, 0xf0, 0x11, 0x00


	//----- nvinfo : EIATTR_KPARAM_INFO
	.align		4
.L_27:
        /*0018*/ 	.byte	0x04, 0x17
        /*001a*/ 	.short	(.L_29 - .L_28)
.L_28:
        /*001c*/ 	.word	0x00000000
        /*0020*/ 	.short	0x0000
        /*0022*/ 	.short	0x0000
        /*0024*/ 	.byte	0x00, 0xf5, 0x21, 0x00


	//----- nvinfo : EIATTR_SPARSE_MMA_MASK
	.align		4
.L_29:
        /*0028*/ 	.byte	0x03, 0x50
        /*002a*/ 	.short	0x0000


	//----- nvinfo : EIATTR_MAXREG_COUNT
	.align		4
        /*002c*/ 	.byte	0x03, 0x1b
        /*002e*/ 	.short	0x00ff


	//----- nvinfo : EIATTR_MERCURY_ISA_VERSION
	.align		4
        /*0030*/ 	.byte	0x03, 0x5f
        /*0032*/ 	.short	0x0101


	//----- nvinfo : EIATTR_VRC_CTA_INIT_COUNT
	.align		4
        /*0034*/ 	.byte	0x02, 0x4a
	.zero		1
	.zero		1


	//----- nvinfo : EIATTR_EXIT_INSTR_OFFSETS
	.align		4
        /*0038*/ 	.byte	0x04, 0x1c
        /*003a*/ 	.short	(.L_31 - .L_30)


	//   ....[0]....
.L_30:
        /*003c*/ 	.word	0x00000070


	//   ....[1]....
        /*0040*/ 	.word	0x000000e0


	//----- nvinfo : EIATTR_CBANK_PARAM_SIZE
	.align		4
.L_31:
        /*0044*/ 	.byte	0x03, 0x19
        /*0046*/ 	.short	0x000c


	//----- nvinfo : EIATTR_PARAM_CBANK
	.align		4
        /*0048*/ 	.byte	0x04, 0x0a
        /*004a*/ 	.short	(.L_33 - .L_32)
	.align		4
.L_32:
        /*004c*/ 	.word	index@(.nv.constant0._Z7kernel1Pfi)
        /*0050*/ 	.short	0x0380
        /*0052*/ 	.short	0x000c


	//----- nvinfo : EIATTR_SW_WAR
	.align		4
.L_33:
        /*0054*/ 	.byte	0x04, 0x36
        /*0056*/ 	.short	(.L_35 - .L_34)
.L_34:
        /*0058*/ 	.word	0x00000008
.L_35:


//--------------------- .nv.callgraph             --------------------------
	.section	.nv.callgraph,"",@"SHT_CUDA_CALLGRAPH"
	.align	4
	.sectionentsize	8
	.align		4
        /*0000*/ 	.word	0x00000000
	.align		4
        /*0004*/ 	.word	0xffffffff
	.align		4
        /*0008*/ 	.word	0x00000000
	.align		4
        /*000c*/ 	.word	0xfffffffe
	.align		4
        /*0010*/ 	.word	0x00000000
	.align		4
        /*0014*/ 	.word	0xfffffffd
	.align		4
        /*0018*/ 	.word	0x00000000
	.align		4
        /*001c*/ 	.word	0xfffffffc


//--------------------- .text._Z7kernel2Pfi       --------------------------
	.section	.text._Z7kernel2Pfi,"ax",@progbits
	.align	128
        .global         _Z7kernel2Pfi
        .type           _Z7kernel2Pfi,@function
        .size           _Z7kernel2Pfi,(.L_x_2 - _Z7kernel2Pfi)
        .other          _Z7kernel2Pfi,@"STO_CUDA_ENTRY STV_DEFAULT"
_Z7kernel2Pfi:
.text._Z7kernel2Pfi:
[----:B------:R-:W-:Y:S01]  /*0000*/  LDC R1, c[0x0][0x37c] ;  /* 0x0000df00ff017b82 */ /* 0x000fe20000000800 */
[----:B------:R-:W0:Y:S07]  /*0010*/  S2R R3, SR_TID.X ;  /* 0x0000000000037919 */ /* 0x000e2e0000002100 */
[----:B------:R-:W0:Y:S01]  /*0020*/  S2UR UR5, SR_CTAID.X ;  /* 0x00000000000579c3 */ /* 0x000e220000002500 */
[----:B------:R-:W1:Y:S07]  /*0030*/  LDCU UR4, c[0x0][0x388] ;  /* 0x00007100ff0477ac */ /* 0x000e6e0008000800 */
[----:B------:R-:W0:Y:S01]  /*0040*/  LDC R0, c[0x0][0x360] ;  /* 0x0000d800ff007b82 */ /* 0x000e220000000800 */
[----:B-1----:R-:W-:-:S04]  /*0050*/  ULEA.HI UR4, UR4, UR4, URZ, 0x1 ;  /* 0x0000000404047291 */ /* 0x002fc8000f8f08ff */
[----:B------:R-:W-:Y:S01]  /*0060*/  ULEA.HI.SX32 UR4, UR4, 0xffffffff, 0x1f ;  /* 0xffffffff04047891 */ /* 0x000fe2000f8ffaff */
[----:B0-----:R-:W-:-:S05]  /*0070*/  IMAD R0, R0, UR5, R3 ;  /* 0x0000000500007c24 */ /* 0x001fca000f8e0203 */
[----:B------:R-:W-:-:S13]  /*0080*/  ISETP.GE.AND P0, PT, R0, UR4, PT ;  /* 0x0000000400007c0c */ /* 0x000fda000bf06270 */
[----:B------:R-:W-:Y:S05]  /*0090*/  @P0 EXIT ;  /* 0x000000000000094d */ /* 0x000fea0003800000 */
[----:B------:R-:W0:Y:S01]  /*00a0*/  LDC.64 R2, c[0x0][0x380] ;  /* 0x0000e000ff027b82 */ /* 0x000e220000000a00 */
[----:B------:R-:W1:Y:S01]  /*00b0*/  LDCU.64 UR4, c[0x0][0x358] ;  /* 0x00006b00ff0477ac */ /* 0x000e620008000a00 */
[----:B------:R-:W-:-:S05]  /*00c0*/  SHF.L.U32 R5, R0, 0x1, RZ ;  /* 0x0000000100057819 */ /* 0x000fca00000006ff */
[----:B0-----:R-:W-:-:S05]  /*00d0*/  IMAD.WIDE R2, R5, 0x4, R2 ;  /* 0x0000000405027825 */ /* 0x001fca00078e0202 */
[----:B-1----:R-:W2:Y:S04]  /*00e0*/  LDG.E R0, desc[UR4][R2.64] ;  /* 0x0000000402007981 */ /* 0x002ea8000c1e1900 */
[----:B------:R-:W3:Y:S01]  /*00f0*/  LDG.E R4, desc[UR4][R2.64+0x4] ;  /* 0x0000040402047981 */ /* 0x000ee2000c1e1900 */
[----:B--2---:R-:W-:Y:S01]  /*0100*/  FMUL R5, R0, 3 ;  /* 0x4040000000057820 */ /* 0x004fe20000400000 */
[----:B---3--:R-:W-:-:S04]  /*0110*/  FMUL R7, R4, 3 ;  /* 0x4040000004077820 */ /* 0x008fc80000400000 */
[----:B------:R-:W-:Y:S04]  /*0120*/  STG.E desc[UR4][R2.64], R5 ;  /* 0x0000000502007986 */ /* 0x000fe8000c101904 */
[----:B------:R-:W-:Y:S01]  /*0130*/  STG.E desc[UR4][R2.64+0x4], R7 ;  /* 0x0000040702007986 */ /* 0x000fe2000c101904 */
[----:B------:R-:W-:Y:S05]  /*0140*/  EXIT ;  /* 0x000000000000794d */ /* 0x000fea0003800000 */
.L_x_0:
[----:B------:R-:W-:-:S00]  /*0150*/  BRA `(.L_x_0) ;  /* 0xfffffffc00fc7947 */ /* 0x000fc0000383ffff */
[----:B------:R-:W-:-:S00]  /*0160*/  NOP ;  /* 0x0000000000007918 */ /* 0x000fc00000000000 */
        /* <DEDUP_REMOVED lines=9> */
.L_x_2:


//--------------------- .text._Z7kernel1Pfi       --------------------------
	.section	.text._Z7kernel1Pfi,"ax",@progbits
	.align	128
        .global         _Z7kernel1Pfi
        .type           _Z7kernel1Pfi,@function
        .size           _Z7kernel1Pfi,(.L_x_3 - _Z7kernel1Pfi)
        .other          _Z7kernel1Pfi,@"STO_CUDA_ENTRY STV_DEFAULT"
_Z7kernel1Pfi:
.text._Z7kernel1Pfi:
[----:B------:R-:W-:Y:S01]  /*0000*/  LDC R1, c[0x0][0x37c] ;  /* 0x0000df00ff017b82 */ /* 0x000fe20000000800 */
[----:B------:R-:W0:Y:S07]  /*0010*/  S2R R0, SR_TID.X ;  /* 0x0000000000007919 */ /* 0x000e2e0000002100 */
[----:B------:R-:W0:Y:S01]  /*0020*/  S2UR UR4, SR_CTAID.X ;  /* 0x00000000000479c3 */ /* 0x000e220000002500 */
[----:B------:R-:W1:Y:S07]  /*0030*/  LDCU UR5, c[0x0][0x388] ;  /* 0x00007100ff0577ac */ /* 0x000e6e0008000800 */
[----:B------:R-:W0:Y:S02]  /*0040*/  LDC R5, c[0x0][0x360] ;  /* 0x0000d800ff057b82 */ /* 0x000e240000000800 */
[----:B0-----:R-:W-:-:S05]  /*0050*/  IMAD R5, R5, UR4, R0 ;  /* 0x0000000405057c24 */ /* 0x001fca000f8e0200 */
[----:B-1----:R-:W-:-:S13]  /*0060*/  ISETP.GE.AND P0, PT, R5, UR5, PT ;  /* 0x0000000505007c0c */ /* 0x002fda000bf06270 */
[----:B------:R-:W-:Y:S05]  /*0070*/  @P0 EXIT ;  /* 0x000000000000094d */ /* 0x000fea0003800000 */
[----:B------:R-:W0:Y:S01]  /*0080*/  LDC.64 R2, c[0x0][0x380] ;  /* 0x0000e000ff027b82 */ /* 0x000e220000000a00 */
[----:B------:R-:W1:Y:S01]  /*0090*/  LDCU.64 UR4, c[0x0][0x358] ;  /* 0x00006b00ff0477ac */ /* 0x000e620008000a00 */
[----:B0-----:R-:W-:-:S05]  /*00a0*/  IMAD.WIDE R2, R5, 0x4, R2 ;  /* 0x0000000405027825 */ /* 0x001fca00078e0202 */
[----:B-1----:R-:W2:Y:S02]  /*00b0*/  LDG.E R0, desc[UR4][R2.64] ;  /* 0x0000000402007981 */ /* 0x002ea4000c1e1900 */
[----:B--2---:R-:W-:-:S05]  /*00c0*/  FADD R5, R0, R0 ;  /* 0x0000000000057221 */ /* 0x004fca0000000000 */
[----:B------:R-:W-:Y:S01]  /*00d0*/  STG.E desc[UR4][R2.64], R5 ;  /* 0x0000000502007986 */ /* 0x000fe2000c101904 */
[----:B------:R-:W-:Y:S05]  /*00e0*/  EXIT ;  /* 0x000000000000794d */ /* 0x000fea0003800000 */
.L_x_1:
        /* <DEDUP_REMOVED lines=9> */
.L_x_3:


//--------------------- .nv.shared.reserved.0     --------------------------
	.section	.nv.shared.reserved.0,"aw",@nobits
	.weak		__nv_reservedSMEM_offset_0_alias
	.size		__nv_reservedSMEM_offset_0_alias, 0, 64
	.other		__nv_reservedSMEM_offset_0_alias,@"STO_CUDA_RESERVED_SHARED STV_DEFAULT"
__nv_reservedSMEM_offset_0_alias:
	.zero		0
	.zero		64


//--------------------- .nv.constant0._Z7kernel2Pfi --------------------------
	.section	.nv.constant0._Z7kernel2Pfi,"a",@progbits
	.sectionflags	@""
	.align	4
.nv.constant0._Z7kernel2Pfi:
	.zero		908


//--------------------- .nv.constant0._Z7kernel1Pfi --------------------------
	.section	.nv.constant0._Z7kernel1Pfi,"a",@progbits
	.sectionflags	@""
	.align	4
.nv.constant0._Z7kernel1Pfi:
	.zero		908


//--------------------- SYMBOLS --------------------------

	.type		.nv.reservedSmem.offset0,@object
	.size		.nv.reservedSmem.offset0,0x4
